	.headerflags	@"EF_CUDA_TEXMODE_UNIFIED EF_CUDA_64BIT_ADDRESS EF_CUDA_ACCELERATORS EF_CUDA_SM90 EF_CUDA_VIRTUAL_SM(EF_CUDA_SM90)"
	.elftype	@"ET_EXEC"


//--------------------- .nv.info                  --------------------------
	.section	.nv.info,"",@"SHT_CUDA_INFO"
	.align	4


	//----- nvinfo : EIATTR_REGCOUNT
	.align		4
        /*0000*/ 	.byte	0x04, 0x2f
        /*0002*/ 	.short	(.L_3 - .L_2)
	.align		4
.L_2:
        /*0004*/ 	.word	index@(triton_poi_fused__native_batch_norm_legit_no_training_91)
        /*0008*/ 	.word	0x00000018


	//----- nvinfo : EIATTR_MIN_STACK_SIZE
	.align		4
.L_3:
        /*000c*/ 	.byte	0x04, 0x12
        /*000e*/ 	.short	(.L_5 - .L_4)
	.align		4
.L_4:
        /*0010*/ 	.word	index@(triton_poi_fused__native_batch_norm_legit_no_training_91)
        /*0014*/ 	.word	0x00000000


	//----- nvinfo : EIATTR_FRAME_SIZE
	.align		4
.L_5:
        /*0018*/ 	.byte	0x04, 0x11
        /*001a*/ 	.short	(.L_7 - .L_6)
	.align		4
.L_6:
        /*001c*/ 	.word	index@(triton_poi_fused__native_batch_norm_legit_no_training_91)
        /*0020*/ 	.word	0x00000000


	//----- nvinfo : EIATTR_MIN_STACK_SIZE
	.align		4
.L_7:
        /*0024*/ 	.byte	0x04, 0x12
        /*0026*/ 	.short	(.L_9 - .L_8)
	.align		4
.L_8:
        /*0028*/ 	.word	index@(triton_poi_fused__native_batch_norm_legit_no_training_91)
        /*002c*/ 	.word	0x00000000
.L_9:


//--------------------- .nv.info.triton_poi_fused__native_batch_norm_legit_no_training_91 --------------------------
	.section	.nv.info.triton_poi_fused__native_batch_norm_legit_no_training_91,"",@"SHT_CUDA_INFO"
	.sectionflags	@""
	.align	4


	//----- nvinfo : EIATTR_CUDA_API_VERSION
	.align		4
        /*0000*/ 	.byte	0x04, 0x37
        /*0002*/ 	.short	(.L_11 - .L_10)
.L_10:
        /*0004*/ 	.word	0x0000007c


	//----- nvinfo : EIATTR_KPARAM_INFO
	.align		4
.L_11:
        /*0008*/ 	.byte	0x04, 0x17
        /*000a*/ 	.short	(.L_13 - .L_12)
.L_12:
        /*000c*/ 	.word	0x00000000
        /*0010*/ 	.short	0x0006
        /*0012*/ 	.short	0x0030
        /*0014*/ 	.byte	0x00, 0xf0, 0x11, 0x00


	//----- nvinfo : EIATTR_KPARAM_INFO
	.align		4
.L_13:
        /*0018*/ 	.byte	0x04, 0x17
        /*001a*/ 	.short	(.L_15 - .L_14)
.L_14:
        /*001c*/ 	.word	0x00000000
        /*0020*/ 	.short	0x0005
        /*0022*/ 	.short	0x0028
        /*0024*/ 	.byte	0x00, 0xf4, 0x21, 0x00


	//----- nvinfo : EIATTR_KPARAM_INFO
	.align		4
.L_15:
        /*0028*/ 	.byte	0x04, 0x17
        /*002a*/ 	.short	(.L_17 - .L_16)
.L_16:
        /*002c*/ 	.word	0x00000000
        /*0030*/ 	.short	0x0004
        /*0032*/ 	.short	0x0020
        /*0034*/ 	.byte	0x00, 0xf4, 0x21, 0x00


	//----- nvinfo : EIATTR_KPARAM_INFO
	.align		4
.L_17:
        /*0038*/ 	.byte	0x04, 0x17
        /*003a*/ 	.short	(.L_19 - .L_18)
.L_18:
        /*003c*/ 	.word	0x00000000
        /*0040*/ 	.short	0x0003
        /*0042*/ 	.short	0x0018
        /*0044*/ 	.byte	0x00, 0xf4, 0x21, 0x00


	//----- nvinfo : EIATTR_KPARAM_INFO
	.align		4
.L_19:
        /*0048*/ 	.byte	0x04, 0x17
        /*004a*/ 	.short	(.L_21 - .L_20)
.L_20:
        /*004c*/ 	.word	0x00000000
        /*0050*/ 	.short	0x0002
        /*0052*/ 	.short	0x0010
        /*0054*/ 	.byte	0x00, 0xf4, 0x21, 0x00


	//----- nvinfo : EIATTR_KPARAM_INFO
	.align		4
.L_21:
        /*0058*/ 	.byte	0x04, 0x17
        /*005a*/ 	.short	(.L_23 - .L_22)
.L_22:
        /*005c*/ 	.word	0x00000000
        /*0060*/ 	.short	0x0001
        /*0062*/ 	.short	0x0008
        /*0064*/ 	.byte	0x00, 0xf4, 0x21, 0x00


	//----- nvinfo : EIATTR_KPARAM_INFO
	.align		4
.L_23:
        /*0068*/ 	.byte	0x04, 0x17
        /*006a*/ 	.short	(.L_25 - .L_24)
.L_24:
        /*006c*/ 	.word	0x00000000
        /*0070*/ 	.short	0x0000
        /*0072*/ 	.short	0x0000
        /*0074*/ 	.byte	0x00, 0xf4, 0x21, 0x00


	//----- nvinfo : EIATTR_SPARSE_MMA_MASK
	.align		4
.L_25:
        /*0078*/ 	.byte	0x03, 0x50
        /*007a*/ 	.short	0x0000


	//----- nvinfo : EIATTR_MAXREG_COUNT
	.align		4
        /*007c*/ 	.byte	0x03, 0x1b
        /*007e*/ 	.short	0x00ff


	//----- nvinfo : EIATTR_EXIT_INSTR_OFFSETS
	.align		4
        /*0080*/ 	.byte	0x04, 0x1c
        /*0082*/ 	.short	(.L_27 - .L_26)


	//   ....[0]....
.L_26:
        /*0084*/ 	.word	0x000003e0


	//   ....[1]....
        /*0088*/ 	.word	0x00000400


	//----- nvinfo : EIATTR_REQNTID
	.align		4
.L_27:
        /*008c*/ 	.byte	0x04, 0x10
        /*008e*/ 	.short	(.L_29 - .L_28)
.L_28:
        /*0090*/ 	.word	0x00000080
        /*0094*/ 	.word	0x00000001
        /*0098*/ 	.word	0x00000001


	//----- nvinfo : EIATTR_CBANK_PARAM_SIZE
	.align		4
.L_29:
        /*009c*/ 	.byte	0x03, 0x19
        /*009e*/ 	.short	0x0034


	//----- nvinfo : EIATTR_PARAM_CBANK
	.align		4
        /*00a0*/ 	.byte	0x04, 0x0a
        /*00a2*/ 	.short	(.L_31 - .L_30)
	.align		4
.L_30:
        /*00a4*/ 	.word	index@(.nv.constant0.triton_poi_fused__native_batch_norm_legit_no_training_91)
        /*00a8*/ 	.short	0x0210
        /*00aa*/ 	.short	0x0034


	//----- nvinfo : EIATTR_SW_WAR
	.align		4
.L_31:
        /*00ac*/ 	.byte	0x04, 0x36
        /*00ae*/ 	.short	(.L_33 - .L_32)
.L_32:
        /*00b0*/ 	.word	0x00000008
.L_33:


//--------------------- .nv.callgraph             --------------------------
	.section	.nv.callgraph,"",@"SHT_CUDA_CALLGRAPH"
	.align	4
	.sectionentsize	8
	.align		4
        /*0000*/ 	.word	0x00000000
	.align		4
        /*0004*/ 	.word	0xffffffff
	.align		4
        /*0008*/ 	.word	0x00000000
	.align		4
        /*000c*/ 	.word	0xfffffffe
	.align		4
        /*0010*/ 	.word	0x00000000
	.align		4
        /*0014*/ 	.word	0xfffffffd
	.align		4
        /*0018*/ 	.word	0x00000000
	.align		4
        /*001c*/ 	.word	0xfffffffc


//--------------------- .nv.constant4             --------------------------
	.section	.nv.constant4,"a",@progbits
	.align	8
	.align		8
.nv.constant4:
        /*0000*/ 	.dword	_$_str
	.align		8
        /*0008*/ 	.dword	_$_str_$_2


//--------------------- .text.triton_poi_fused__native_batch_norm_legit_no_training_91 --------------------------
	.section	.text.triton_poi_fused__native_batch_norm_legit_no_training_91,"ax",@progbits
	.align	128
        .global         triton_poi_fused__native_batch_norm_legit_no_training_91
        .type           triton_poi_fused__native_batch_norm_legit_no_training_91,@function
        .size           triton_poi_fused__native_batch_norm_legit_no_training_91,(.L_x_1 - triton_poi_fused__native_batch_norm_legit_no_training_91)
        .other          triton_poi_fused__native_batch_norm_legit_no_training_91,@"STO_CUDA_ENTRY STV_DEFAULT"
triton_poi_fused__native_batch_norm_legit_no_training_91:
.text.triton_poi_fused__native_batch_norm_legit_no_training_91:
[----:B------:R-:W0:Y:S01]  /*0000*/  LDC R1, c[0x0][0x28] ;  /* 0x00000a00ff017b82 */ /* 0x000e220000000800 */
[----:B------:R-:W1:Y:S01]  /*0010*/  S2R R0, SR_TID.X ;  /* 0x0000000000007919 */ /* 0x000e620000002100 */
[----:B------:R-:W-:-:S06]  /*0020*/  HFMA2.MMA R2, -RZ, RZ, 0, 0 ;  /* 0x00000000ff027435 */ /* 0x000fcc00000001ff */
[----:B------:R-:W2:Y:S01]  /*0030*/  LDC.64 R10, c[0x0][0x220] ;  /* 0x00008800ff0a7b82 */ /* 0x000ea20000000a00 */
[----:B------:R-:W-:Y:S01]  /*0040*/  ULDC.64 UR4, c[0x0][0x208] ;  /* 0x0000820000047ab9 */ /* 0x000fe20000000a00 */
[----:B------:R-:W3:Y:S06]  /*0050*/  S2R R3, SR_CTAID.X ;  /* 0x0000000000037919 */ /* 0x000eec0000002500 */
[----:B------:R-:W4:Y:S08]  /*0060*/  LDC.64 R14, c[0x0][0x210] ;  /* 0x00008400ff0e7b82 */ /* 0x000f300000000a00 */
[----:B------:R-:W5:Y:S08]  /*0070*/  LDC.64 R16, c[0x0][0x218] ;  /* 0x00008600ff107b82 */ /* 0x000f700000000a00 */
[----:B------:R-:W5:Y:S01]  /*0080*/  LDC.64 R18, c[0x0][0x228] ;  /* 0x00008a00ff127b82 */ /* 0x000f620000000a00 */
[----:B-1----:R-:W-:-:S07]  /*0090*/  SHF.L.U32 R0, R0, 0x1, RZ ;  /* 0x0000000100007819 */ /* 0x002fce00000006ff */
[----:B------:R-:W1:Y:S01]  /*00a0*/  LDC.64 R20, c[0x0][0x230] ;  /* 0x00008c00ff147b82 */ /* 0x000e620000000a00 */
[----:B------:R-:W-:-:S04]  /*00b0*/  LOP3.LUT R0, R0, 0xfe, RZ, 0xc0, !PT ;  /* 0x000000fe00007812 */ /* 0x000fc800078ec0ff */
[----:B---3--:R-:W-:-:S04]  /*00c0*/  LEA R3, R3, R0, 0x8 ;  /* 0x0000000003037211 */ /* 0x008fc800078e40ff */
[C---:B------:R-:W-:Y:S01]  /*00d0*/  ISETP.GE.AND P4, PT, R3.reuse, 0x38a0, PT ;  /* 0x000038a00300780c */ /* 0x040fe20003f86270 */
[----:B------:R-:W-:-:S05]  /*00e0*/  IMAD.HI R0, R3, -0x6f5433fd, R2 ;  /* 0x90abcc0303007827 */ /* 0x000fca00078e0202 */
[----:B------:R-:W-:-:S04]  /*00f0*/  SHF.R.U32.HI R5, RZ, 0x1f, R0 ;  /* 0x0000001fff057819 */ /* 0x000fc80000011600 */
[----:B------:R-:W-:-:S05]  /*0100*/  LEA.HI.SX32 R5, R0, R5, 0x17 ;  /* 0x0000000500057211 */ /* 0x000fca00078fbaff */
[----:B------:R-:W-:Y:S01]  /*0110*/  IMAD R13, R5, -0x38a, R3 ;  /* 0xfffffc76050d7824 */ /* 0x000fe200078e0203 */
[----:B------:R-:W-:-:S03]  /*0120*/  CS2R R4, SRZ ;  /* 0x0000000000047805 */ /* 0x000fc6000001ff00 */
[----:B--2---:R-:W-:-:S05]  /*0130*/  IMAD.WIDE R10, R13, 0x4, R10 ;  /* 0x000000040d0a7825 */ /* 0x004fca00078e020a */
[----:B------:R2:W3:Y:S01]  /*0140*/  @!P4 LDG.E.EL.64 R4, desc[UR4][R10.64] ;  /* 0x000000040a04c981 */ /* 0x0004e2000c2e1b00 */
[----:B------:R-:W-:Y:S02]  /*0150*/  CS2R R6, SRZ ;  /* 0x0000000000067805 */ /* 0x000fe4000001ff00 */
[----:B------:R-:W-:Y:S01]  /*0160*/  CS2R R8, SRZ ;  /* 0x0000000000087805 */ /* 0x000fe2000001ff00 */
[----:B----4-:R-:W-:-:S04]  /*0170*/  IMAD.WIDE R14, R3, 0x4, R14 ;  /* 0x00000004030e7825 */ /* 0x010fc800078e020e */
[C---:B-----5:R-:W-:Y:S01]  /*0180*/  IMAD.WIDE R16, R13.reuse, 0x4, R16 ;  /* 0x000000040d107825 */ /* 0x060fe200078e0210 */
[----:B------:R-:W4:Y:S01]  /*0190*/  @!P4 LDG.E.64 R6, desc[UR4][R14.64] ;  /* 0x000000040e06c981 */ /* 0x000f22000c1e1b00 */
[----:B--2---:R-:W-:Y:S02]  /*01a0*/  CS2R R10, SRZ ;  /* 0x00000000000a7805 */ /* 0x004fe4000001ff00 */
[C---:B0-----:R-:W-:Y:S01]  /*01b0*/  IMAD.WIDE R18, R13.reuse, 0x4, R18 ;  /* 0x000000040d127825 */ /* 0x041fe200078e0212 */
[----:B------:R0:W4:Y:S03]  /*01c0*/  @!P4 LDG.E.EL.64 R8, desc[UR4][R16.64] ;  /* 0x000000041008c981 */ /* 0x000126000c2e1b00 */
[----:B-1----:R-:W-:Y:S01]  /*01d0*/  IMAD.WIDE R20, R13, 0x4, R20 ;  /* 0x000000040d147825 */ /* 0x002fe200078e0214 */
[----:B------:R-:W-:-:S04]  /*01e0*/  CS2R R12, SRZ ;  /* 0x00000000000c7805 */ /* 0x000fc8000001ff00 */
[----:B------:R-:W2:Y:S04]  /*01f0*/  @!P4 LDG.E.EL.64 R10, desc[UR4][R20.64] ;  /* 0x00000004140ac981 */ /* 0x000ea8000c2e1b00 */
[----:B------:R-:W2:Y:S01]  /*0200*/  @!P4 LDG.E.EL.64 R12, desc[UR4][R18.64] ;  /* 0x00000004120cc981 */ /* 0x000ea2000c2e1b00 */
[----:B0-----:R-:W-:Y:S01]  /*0210*/  MOV R17, 0x3e800000 ;  /* 0x3e80000000117802 */ /* 0x001fe20000000f00 */
[----:B---3--:R-:W-:Y:S01]  /*0220*/  FADD R4, R4, 9.9999997473787516356e-06 ;  /* 0x3727c5ac04047421 */ /* 0x008fe20000000000 */
[----:B------:R-:W-:-:S03]  /*0230*/  FADD R0, R5, 9.9999997473787516356e-06 ;  /* 0x3727c5ac05007421 */ /* 0x000fc60000000000 */
[----:B------:R0:W1:Y:S08]  /*0240*/  MUFU.SQRT R2, R4 ;  /* 0x0000000400027308 */ /* 0x0000700000002000 */
[----:B------:R-:W3:Y:S01]  /*0250*/  MUFU.SQRT R14, R0 ;  /* 0x00000000000e7308 */ /* 0x000ee20000002000 */
[----:B0-----:R-:W0:Y:S01]  /*0260*/  LDC.64 R4, c[0x0][0x238] ;  /* 0x00008e00ff047b82 */ /* 0x001e220000000a00 */
[----:B-1----:R-:W-:-:S02]  /*0270*/  FSETP.GT.AND P0, PT, R2, 8.50705917302346158658e+37, PT ;  /* 0x7e8000000200780b */ /* 0x002fc40003f04000 */
[----:B------:R-:W-:Y:S02]  /*0280*/  FSETP.GEU.AND P2, PT, R2, 1.175494350822287508e-38, PT ;  /* 0x008000000200780b */ /* 0x000fe40003f4e000 */
[C---:B---3--:R-:W-:Y:S02]  /*0290*/  FSETP.GT.AND P1, PT, R14.reuse, 8.50705917302346158658e+37, PT ;  /* 0x7e8000000e00780b */ /* 0x048fe40003f24000 */
[----:B------:R-:W-:-:S07]  /*02a0*/  FSETP.GEU.AND P3, PT, R14, 1.175494350822287508e-38, PT ;  /* 0x008000000e00780b */ /* 0x000fce0003f6e000 */
[----:B------:R-:W-:-:S04]  /*02b0*/  @P0 FMUL R2, R2, 0.25 ;  /* 0x3e80000002020820 */ /* 0x000fc80000400000 */
[----:B------:R-:W-:Y:S01]  /*02c0*/  @!P2 FMUL R2, R2, 16777216 ;  /* 0x4b8000000202a820 */ /* 0x000fe20000400000 */
[----:B------:R-:W-:-:S04]  /*02d0*/  @P1 FMUL R14, R14, 0.25 ;  /* 0x3e8000000e0e1820 */ /* 0x000fc80000400000 */
[----:B------:R-:W-:Y:S01]  /*02e0*/  @!P3 FMUL R14, R14, 16777216 ;  /* 0x4b8000000e0eb820 */ /* 0x000fe20000400000 */
[----:B------:R-:W1:Y:S01]  /*02f0*/  MUFU.RCP R2, R2 ;  /* 0x0000000200027308 */ /* 0x000e620000001000 */
[----:B------:R-:W-:-:S07]  /*0300*/  FSEL R15, R17, 1, P0 ;  /* 0x3f800000110f7808 */ /* 0x000fce0000000000 */
[----:B------:R-:W3:Y:S01]  /*0310*/  MUFU.RCP R14, R14 ;  /* 0x0000000e000e7308 */ /* 0x000ee20000001000 */
[----:B------:R-:W-:Y:S01]  /*0320*/  FSEL R17, R17, 1, P1 ;  /* 0x3f80000011117808 */ /* 0x000fe20000800000 */
[----:B------:R-:W-:-:S04]  /*0330*/  @!P2 FMUL R15, R15, 16777216 ;  /* 0x4b8000000f0fa820 */ /* 0x000fc80000400000 */
[----:B------:R-:W-:Y:S01]  /*0340*/  @!P3 FMUL R17, R17, 16777216 ;  /* 0x4b8000001111b820 */ /* 0x000fe20000400000 */
[----:B----4-:R-:W-:Y:S01]  /*0350*/  FADD R7, -R9, R7 ;  /* 0x0000000709077221 */ /* 0x010fe20000000100 */
[----:B------:R-:W-:Y:S01]  /*0360*/  FADD R6, -R8, R6 ;  /* 0x0000000608067221 */ /* 0x000fe20000000100 */
[----:B-1----:R-:W-:Y:S01]  /*0370*/  FMUL R15, R2, R15 ;  /* 0x0000000f020f7220 */ /* 0x002fe20000400000 */
[----:B---3--:R-:W-:-:S03]  /*0380*/  FMUL R0, R14, R17 ;  /* 0x000000110e007220 */ /* 0x008fc60000400000 */
[----:B------:R-:W-:Y:S01]  /*0390*/  FMUL R15, R6, R15 ;  /* 0x0000000f060f7220 */ /* 0x000fe20000400000 */
[----:B------:R-:W-:Y:S01]  /*03a0*/  FMUL R0, R7, R0 ;  /* 0x0000000007007220 */ /* 0x000fe20000400000 */
[----:B0-----:R-:W-:-:S04]  /*03b0*/  IMAD.WIDE R4, R3, 0x4, R4 ;  /* 0x0000000403047825 */ /* 0x001fc800078e0204 */
[----:B--2---:R-:W-:Y:S01]  /*03c0*/  FFMA R10, R15, R12, R10 ;  /* 0x0000000c0f0a7223 */ /* 0x004fe2000000000a */
[----:B------:R-:W-:Y:S01]  /*03d0*/  FFMA R11, R0, R13, R11 ;  /* 0x0000000d000b7223 */ /* 0x000fe2000000000b */
[----:B------:R-:W-:Y:S06]  /*03e0*/  @P4 EXIT ;  /* 0x000000000000494d */ /* 0x000fec0003800000 */
[----:B------:R-:W-:Y:S01]  /*03f0*/  STG.E.64 desc[UR4][R4.64], R10 ;  /* 0x0000000a04007986 */ /* 0x000fe2000c101b04 */
[----:B------:R-:W-:Y:S05]  /*0400*/  EXIT ;  /* 0x000000000000794d */ /* 0x000fea0003800000 */
.L_x_0:
[----:B------:R-:W-:-:S00]  /*0410*/  BRA `(.L_x_0) ;  /* 0xfffffffc00fc7947 */ /* 0x000fc0000383ffff */
[----:B------:R-:W-:-:S00]  /*0420*/  NOP ;  /* 0x0000000000007918 */ /* 0x000fc00000000000 */
        /* <DEDUP_REMOVED lines=13> */
.L_x_1:


//--------------------- .nv.global.init           --------------------------
	.section	.nv.global.init,"aw",@progbits
.nv.global.init:
	.type		_$_str,@object
	.size		_$_str,(_$_str_$_2 - _$_str)
_$_str:
        /*0000*/ 	.byte	0x5f, 0x5f, 0x43, 0x55, 0x44, 0x41, 0x5f, 0x46, 0x54, 0x5a, 0x00
	.type		_$_str_$_2,@object
	.size		_$_str_$_2,(.L_1 - _$_str_$_2)
_$_str_$_2:
        /*000b*/ 	.byte	0x5f, 0x5f, 0x43, 0x55, 0x44, 0x41, 0x5f, 0x50, 0x52, 0x45, 0x43, 0x5f, 0x53, 0x51, 0x52, 0x54
        /*001b*/ 	.byte	0x00
.L_1:


//--------------------- .nv.constant0.triton_poi_fused__native_batch_norm_legit_no_training_91 --------------------------
	.section	.nv.constant0.triton_poi_fused__native_batch_norm_legit_no_training_91,"a",@progbits
	.sectionflags	@""
	.align	4
.nv.constant0.triton_poi_fused__native_batch_norm_legit_no_training_91:
	.zero		580
